	.headerflags	@"EF_CUDA_TEXMODE_UNIFIED EF_CUDA_64BIT_ADDRESS EF_CUDA_ACCELERATORS EF_CUDA_SM90 EF_CUDA_VIRTUAL_SM(EF_CUDA_SM90)"
	.elftype	@"ET_EXEC"


//--------------------- .nv.info                  --------------------------
	.section	.nv.info,"",@"SHT_CUDA_INFO"
	.align	4


	//----- nvinfo : EIATTR_REGCOUNT
	.align		4
        /*0000*/ 	.byte	0x04, 0x2f
        /*0002*/ 	.short	(.L_1 - .L_0)
	.align		4
.L_0:
        /*0004*/ 	.word	index@(triton_poi_fused_clone_1)
        /*0008*/ 	.word	0x0000001a


	//----- nvinfo : EIATTR_MIN_STACK_SIZE
	.align		4
.L_1:
        /*000c*/ 	.byte	0x04, 0x12
        /*000e*/ 	.short	(.L_3 - .L_2)
	.align		4
.L_2:
        /*0010*/ 	.word	index@(triton_poi_fused_clone_1)
        /*0014*/ 	.word	0x00000000


	//----- nvinfo : EIATTR_FRAME_SIZE
	.align		4
.L_3:
        /*0018*/ 	.byte	0x04, 0x11
        /*001a*/ 	.short	(.L_5 - .L_4)
	.align		4
.L_4:
        /*001c*/ 	.word	index@(triton_poi_fused_clone_1)
        /*0020*/ 	.word	0x00000000


	//----- nvinfo : EIATTR_MIN_STACK_SIZE
	.align		4
.L_5:
        /*0024*/ 	.byte	0x04, 0x12
        /*0026*/ 	.short	(.L_7 - .L_6)
	.align		4
.L_6:
        /*0028*/ 	.word	index@(triton_poi_fused_clone_1)
        /*002c*/ 	.word	0x00000000
.L_7:


//--------------------- .nv.info.triton_poi_fused_clone_1 --------------------------
	.section	.nv.info.triton_poi_fused_clone_1,"",@"SHT_CUDA_INFO"
	.sectionflags	@""
	.align	4


	//----- nvinfo : EIATTR_CUDA_API_VERSION
	.align		4
        /*0000*/ 	.byte	0x04, 0x37
        /*0002*/ 	.short	(.L_9 - .L_8)
.L_8:
        /*0004*/ 	.word	0x0000007c


	//----- nvinfo : EIATTR_KPARAM_INFO
	.align		4
.L_9:
        /*0008*/ 	.byte	0x04, 0x17
        /*000a*/ 	.short	(.L_11 - .L_10)
.L_10:
        /*000c*/ 	.word	0x00000000
        /*0010*/ 	.short	0x0003
        /*0012*/ 	.short	0x0014
        /*0014*/ 	.byte	0x00, 0xf0, 0x11, 0x00


	//----- nvinfo : EIATTR_KPARAM_INFO
	.align		4
.L_11:
        /*0018*/ 	.byte	0x04, 0x17
        /*001a*/ 	.short	(.L_13 - .L_12)
.L_12:
        /*001c*/ 	.word	0x00000000
        /*0020*/ 	.short	0x0002
        /*0022*/ 	.short	0x0010
        /*0024*/ 	.byte	0x00, 0xf0, 0x11, 0x00


	//----- nvinfo : EIATTR_KPARAM_INFO
	.align		4
.L_13:
        /*0028*/ 	.byte	0x04, 0x17
        /*002a*/ 	.short	(.L_15 - .L_14)
.L_14:
        /*002c*/ 	.word	0x00000000
        /*0030*/ 	.short	0x0001
        /*0032*/ 	.short	0x0008
        /*0034*/ 	.byte	0x00, 0xf4, 0x21, 0x00


	//----- nvinfo : EIATTR_KPARAM_INFO
	.align		4
.L_15:
        /*0038*/ 	.byte	0x04, 0x17
        /*003a*/ 	.short	(.L_17 - .L_16)
.L_16:
        /*003c*/ 	.word	0x00000000
        /*0040*/ 	.short	0x0000
        /*0042*/ 	.short	0x0000
        /*0044*/ 	.byte	0x00, 0xf4, 0x21, 0x00


	//----- nvinfo : EIATTR_SPARSE_MMA_MASK
	.align		4
.L_17:
        /*0048*/ 	.byte	0x03, 0x50
        /*004a*/ 	.short	0x0000


	//----- nvinfo : EIATTR_MAXREG_COUNT
	.align		4
        /*004c*/ 	.byte	0x03, 0x1b
        /*004e*/ 	.short	0x00ff


	//----- nvinfo : EIATTR_EXIT_INSTR_OFFSETS
	.align		4
        /*0050*/ 	.byte	0x04, 0x1c
        /*0052*/ 	.short	(.L_19 - .L_18)


	//   ....[0]....
.L_18:
        /*0054*/ 	.word	0x000004d0


	//   ....[1]....
        /*0058*/ 	.word	0x00000550


	//----- nvinfo : EIATTR_REQNTID
	.align		4
.L_19:
        /*005c*/ 	.byte	0x04, 0x10
        /*005e*/ 	.short	(.L_21 - .L_20)
.L_20:
        /*0060*/ 	.word	0x00000080
        /*0064*/ 	.word	0x00000001
        /*0068*/ 	.word	0x00000001


	//----- nvinfo : EIATTR_CBANK_PARAM_SIZE
	.align		4
.L_21:
        /*006c*/ 	.byte	0x03, 0x19
        /*006e*/ 	.short	0x0018


	//----- nvinfo : EIATTR_PARAM_CBANK
	.align		4
        /*0070*/ 	.byte	0x04, 0x0a
        /*0072*/ 	.short	(.L_23 - .L_22)
	.align		4
.L_22:
        /*0074*/ 	.word	index@(.nv.constant0.triton_poi_fused_clone_1)
        /*0078*/ 	.short	0x0210
        /*007a*/ 	.short	0x0018


	//----- nvinfo : EIATTR_SW_WAR
	.align		4
.L_23:
        /*007c*/ 	.byte	0x04, 0x36
        /*007e*/ 	.short	(.L_25 - .L_24)
.L_24:
        /*0080*/ 	.word	0x00000008
.L_25:


//--------------------- .nv.callgraph             --------------------------
	.section	.nv.callgraph,"",@"SHT_CUDA_CALLGRAPH"
	.align	4
	.sectionentsize	8
	.align		4
        /*0000*/ 	.word	0x00000000
	.align		4
        /*0004*/ 	.word	0xffffffff
	.align		4
        /*0008*/ 	.word	0x00000000
	.align		4
        /*000c*/ 	.word	0xfffffffe
	.align		4
        /*0010*/ 	.word	0x00000000
	.align		4
        /*0014*/ 	.word	0xfffffffd
	.align		4
        /*0018*/ 	.word	0x00000000
	.align		4
        /*001c*/ 	.word	0xfffffffc


//--------------------- .text.triton_poi_fused_clone_1 --------------------------
	.section	.text.triton_poi_fused_clone_1,"ax",@progbits
	.sectionflags	@"SHF_BARRIERS=1"
	.align	128
        .global         triton_poi_fused_clone_1
        .type           triton_poi_fused_clone_1,@function
        .size           triton_poi_fused_clone_1,(.L_x_1 - triton_poi_fused_clone_1)
        .other          triton_poi_fused_clone_1,@"STO_CUDA_ENTRY STV_DEFAULT"
triton_poi_fused_clone_1:
.text.triton_poi_fused_clone_1:
[----:B------:R-:W0:Y:S02]  /*0000*/  LDC R1, c[0x0][0x28] ;  /* 0x00000a00ff017b82 */ /* 0x000e240000000800 */
[----:B------:R-:W1:Y:S01]  /*0010*/  S2R R0, SR_CTAID.Y ;  /* 0x0000000000007919 */ /* 0x000e620000002600 */
[----:B------:R-:W2:Y:S01]  /*0020*/  LDC.64 R4, c[0x0][0x210] ;  /* 0x00008400ff047b82 */ /* 0x000ea20000000a00 */
[----:B------:R-:W-:Y:S02]  /*0030*/  CS2R R8, SRZ ;  /* 0x0000000000087805 */ /* 0x000fe4000001ff00 */
[----:B------:R-:W-:Y:S01]  /*0040*/  CS2R R10, SRZ ;  /* 0x00000000000a7805 */ /* 0x000fe2000001ff00 */
[----:B------:R-:W3:Y:S01]  /*0050*/  S2R R18, SR_TID.X ;  /* 0x0000000000127919 */ /* 0x000ee20000002100 */
[----:B------:R-:W-:Y:S01]  /*0060*/  ULDC.64 UR6, c[0x0][0x208] ;  /* 0x0000820000067ab9 */ /* 0x000fe20000000a00 */
[----:B------:R-:W4:Y:S01]  /*0070*/  S2R R2, SR_CTAID.X ;  /* 0x0000000000027919 */ /* 0x000f220000002500 */
[----:B-1----:R-:W-:Y:S02]  /*0080*/  IMAD.SHL.U32 R0, R0, 0x20, RZ ;  /* 0x0000002000007824 */ /* 0x002fe400078e00ff */
[----:B---3--:R-:W-:Y:S01]  /*0090*/  IMAD.SHL.U32 R17, R18, 0x4, RZ ;  /* 0x0000000412117824 */ /* 0x008fe200078e00ff */
[----:B------:R-:W-:Y:S01]  /*00a0*/  SHF.R.U32.HI R3, RZ, 0x3, R18 ;  /* 0x00000003ff037819 */ /* 0x000fe20000011612 */
[----:B----4-:R-:W-:-:S03]  /*00b0*/  IMAD.SHL.U32 R2, R2, 0x20, RZ ;  /* 0x0000002002027824 */ /* 0x010fc600078e00ff */
[----:B------:R-:W-:Y:S02]  /*00c0*/  LOP3.LUT R6, R0, 0x1c, R17, 0xf8, !PT ;  /* 0x0000001c00067812 */ /* 0x000fe400078ef811 */
[----:B------:R-:W-:Y:S02]  /*00d0*/  SGXT.U32 R3, R3, 0x4 ;  /* 0x000000040303781a */ /* 0x000fe40000000000 */
[----:B------:R-:W-:Y:S02]  /*00e0*/  ISETP.GE.AND P0, PT, R6, 0x24, PT ;  /* 0x000000240600780c */ /* 0x000fe40003f06270 */
[----:B------:R-:W-:Y:S02]  /*00f0*/  LOP3.LUT R7, R2, R3, RZ, 0xfc, !PT ;  /* 0x0000000302077212 */ /* 0x000fe400078efcff */
[----:B------:R-:W-:Y:S02]  /*0100*/  LOP3.LUT R15, R2, 0x10, R3, 0xfe, !PT ;  /* 0x00000010020f7812 */ /* 0x000fe400078efe03 */
[C---:B------:R-:W-:Y:S01]  /*0110*/  ISETP.LT.AND P1, PT, R7.reuse, 0x200, !P0 ;  /* 0x000002000700780c */ /* 0x040fe20004721270 */
[--C-:B------:R-:W-:Y:S01]  /*0120*/  IMAD R13, R7, 0x24, R6.reuse ;  /* 0x00000024070d7824 */ /* 0x100fe200078e0206 */
[C---:B------:R-:W-:Y:S01]  /*0130*/  ISETP.LT.AND P0, PT, R15.reuse, 0x200, !P0 ;  /* 0x000002000f00780c */ /* 0x040fe20004701270 */
[----:B------:R-:W-:-:S02]  /*0140*/  IMAD R7, R15, 0x24, R6 ;  /* 0x000000240f077824 */ /* 0x000fc400078e0206 */
[----:B--2---:R-:W-:-:S04]  /*0150*/  IMAD.WIDE R12, R13, 0x4, R4 ;  /* 0x000000040d0c7825 */ /* 0x004fc800078e0204 */
[----:B------:R-:W-:Y:S01]  /*0160*/  IMAD.WIDE R14, R7, 0x4, R4 ;  /* 0x00000004070e7825 */ /* 0x000fe200078e0204 */
[----:B------:R-:W-:Y:S02]  /*0170*/  CS2R R4, SRZ ;  /* 0x0000000000047805 */ /* 0x000fe4000001ff00 */
[----:B------:R-:W-:Y:S01]  /*0180*/  CS2R R6, SRZ ;  /* 0x0000000000067805 */ /* 0x000fe2000001ff00 */
[----:B------:R-:W2:Y:S05]  /*0190*/  @P1 LDG.E.EL.128 R8, desc[UR6][R12.64] ;  /* 0x000000060c081981 */ /* 0x000eaa000c2e1d00 */
[----:B------:R1:W3:Y:S01]  /*01a0*/  @P0 LDG.E.EL.128 R4, desc[UR6][R14.64] ;  /* 0x000000060e040981 */ /* 0x0002e2000c2e1d00 */
[----:B------:R-:W4:Y:S01]  /*01b0*/  S2UR UR5, SR_CgaCtaId ;  /* 0x00000000000579c3 */ /* 0x000f220000008800 */
[----:B------:R-:W-:Y:S01]  /*01c0*/  IMAD.SHL.U32 R16, R18, 0x80, RZ ;  /* 0x0000008012107824 */ /* 0x000fe200078e00ff */
[----:B------:R-:W-:Y:S01]  /*01d0*/  UMOV UR4, 0x400 ;  /* 0x0000040000047882 */ /* 0x000fe20000000000 */
[----:B------:R-:W-:-:S03]  /*01e0*/  SHF.R.U32.HI R18, RZ, 0x1, R18 ;  /* 0x00000001ff127819 */ /* 0x000fc60000011612 */
[----:B------:R-:W-:Y:S02]  /*01f0*/  LOP3.LUT R16, R16, 0x380, RZ, 0xc0, !PT ;  /* 0x0000038010107812 */ /* 0x000fe400078ec0ff */
[----:B------:R-:W-:Y:S02]  /*0200*/  LOP3.LUT R22, R18, 0x3c, RZ, 0xc0, !PT ;  /* 0x0000003c12167812 */ /* 0x000fe400078ec0ff */
[C---:B------:R-:W-:Y:S02]  /*0210*/  LOP3.LUT R18, R16.reuse, 0x20, RZ, 0xfc, !PT ;  /* 0x0000002010127812 */ /* 0x040fe400078efcff */
[C---:B------:R-:W-:Y:S02]  /*0220*/  LOP3.LUT R19, R16.reuse, 0x40, RZ, 0xfc, !PT ;  /* 0x0000004010137812 */ /* 0x040fe400078efcff */
[C---:B-1----:R-:W-:Y:S02]  /*0230*/  LOP3.LUT R14, R16.reuse, 0x60, RZ, 0xfc, !PT ;  /* 0x00000060100e7812 */ /* 0x042fe400078efcff */
[----:B------:R-:W-:Y:S01]  /*0240*/  LOP3.LUT R12, R16, R3, RZ, 0xfc, !PT ;  /* 0x00000003100c7212 */ /* 0x000fe200078efcff */
[----:B----4-:R-:W-:-:S06]  /*0250*/  UPRMT UR4, UR5, 0x654, UR4 ;  /* 0x0000065405047896 */ /* 0x010fcc0008000004 */
[----:B------:R-:W-:Y:S02]  /*0260*/  LEA.HI R13, R16, UR4, RZ, 0x1d ;  /* 0x00000004100d7c11 */ /* 0x000fe4000f8fe8ff */
[----:B------:R-:W-:Y:S02]  /*0270*/  LEA.HI R15, R18, UR4, RZ, 0x1d ;  /* 0x00000004120f7c11 */ /* 0x000fe4000f8fe8ff */
[----:B------:R-:W-:Y:S01]  /*0280*/  LEA.HI R21, R19, UR4, RZ, 0x1d ;  /* 0x0000000413157c11 */ /* 0x000fe2000f8fe8ff */
[----:B------:R-:W-:Y:S01]  /*0290*/  IMAD R19, R12, 0x4, R13 ;  /* 0x000000040c137824 */ /* 0x000fe200078e020d */
[----:B------:R-:W-:Y:S01]  /*02a0*/  LEA.HI R23, R14, UR4, RZ, 0x1d ;  /* 0x000000040e177c11 */ /* 0x000fe2000f8fe8ff */
[C---:B------:R-:W-:Y:S01]  /*02b0*/  IMAD R18, R12.reuse, 0x4, R15 ;  /* 0x000000040c127824 */ /* 0x040fe200078e020f */
[----:B------:R-:W-:Y:S01]  /*02c0*/  LOP3.LUT R16, R17, 0x1fc, RZ, 0xc0, !PT ;  /* 0x000001fc11107812 */ /* 0x000fe200078ec0ff */
[C---:B------:R-:W-:Y:S01]  /*02d0*/  IMAD R21, R12.reuse, 0x4, R21 ;  /* 0x000000040c157824 */ /* 0x040fe200078e0215 */
[----:B------:R-:W-:Y:S01]  /*02e0*/  LOP3.LUT R17, R2, 0x1c, R17, 0xf8, !PT ;  /* 0x0000001c02117812 */ /* 0x000fe200078ef811 */
[----:B------:R-:W-:Y:S01]  /*02f0*/  IMAD R20, R12, 0x4, R23 ;  /* 0x000000040c147824 */ /* 0x000fe200078e0217 */
[----:B------:R-:W-:Y:S01]  /*0300*/  LOP3.LUT R2, R0, R3, RZ, 0xfc, !PT ;  /* 0x0000000300027212 */ /* 0x000fe200078efcff */
[----:B------:R-:W-:Y:S01]  /*0310*/  VIADD R13, R22, UR4 ;  /* 0x00000004160d7c36 */ /* 0x000fe20008000000 */
[----:B------:R-:W-:-:S02]  /*0320*/  ISETP.GE.AND P0, PT, R17, 0x200, PT ;  /* 0x000002001100780c */ /* 0x000fc40003f06270 */
[----:B------:R-:W-:Y:S01]  /*0330*/  LOP3.LUT R0, R0, 0x10, R3, 0xfe, !PT ;  /* 0x0000001000007812 */ /* 0x000fe200078efe03 */
[----:B------:R-:W-:Y:S01]  /*0340*/  IMAD R22, R16, 0x4, R13 ;  /* 0x0000000410167824 */ /* 0x000fe200078e020d */
[C---:B------:R-:W-:Y:S01]  /*0350*/  ISETP.LT.AND P1, PT, R2.reuse, 0x24, !P0 ;  /* 0x000000240200780c */ /* 0x040fe20004721270 */
[----:B------:R-:W-:Y:S01]  /*0360*/  IMAD R3, R2, 0x200, R17 ;  /* 0x0000020002037824 */ /* 0x000fe200078e0211 */
[----:B------:R-:W-:Y:S01]  /*0370*/  ISETP.LT.AND P0, PT, R0, 0x24, !P0 ;  /* 0x000000240000780c */ /* 0x000fe20004701270 */
[----:B--2---:R-:W-:Y:S04]  /*0380*/  STS [R19], R8 ;  /* 0x0000000813007388 */ /* 0x004fe80000000800 */
[----:B------:R1:W-:Y:S04]  /*0390*/  STS [R18+0x80], R9 ;  /* 0x0000800912007388 */ /* 0x0003e80000000800 */
[----:B------:R-:W-:Y:S04]  /*03a0*/  STS [R21+0x100], R10 ;  /* 0x0001000a15007388 */ /* 0x000fe80000000800 */
[----:B------:R-:W-:Y:S01]  /*03b0*/  STS [R20+0x180], R11 ;  /* 0x0001800b14007388 */ /* 0x000fe20000000800 */
[----:B-1----:R-:W1:Y:S03]  /*03c0*/  LDC.64 R8, c[0x0][0x218] ;  /* 0x00008600ff087b82 */ /* 0x002e660000000a00 */
[----:B---3--:R2:W-:Y:S04]  /*03d0*/  STS [R19+0x40], R4 ;  /* 0x0000400413007388 */ /* 0x0085e80000000800 */
[----:B------:R3:W-:Y:S04]  /*03e0*/  STS [R18+0xc0], R5 ;  /* 0x0000c00512007388 */ /* 0x0007e80000000800 */
[----:B------:R-:W-:Y:S01]  /*03f0*/  STS [R21+0x140], R6 ;  /* 0x0001400615007388 */ /* 0x000fe20000000800 */
[----:B--2---:R-:W-:-:S03]  /*0400*/  LOP3.LUT R4, R16, 0x200, RZ, 0xfc, !PT ;  /* 0x0000020010047812 */ /* 0x004fc600078efcff */
[----:B------:R-:W-:Y:S01]  /*0410*/  STS [R20+0x1c0], R7 ;  /* 0x0001c00714007388 */ /* 0x000fe20000000800 */
[----:B------:R-:W-:Y:S01]  /*0420*/  SHF.R.U32.HI R4, RZ, 0x3, R4 ;  /* 0x00000003ff047819 */ /* 0x000fe20000011604 */
[----:B------:R-:W-:Y:S03]  /*0430*/  BAR.SYNC.DEFER_BLOCKING 0x0 ;  /* 0x0000000000007b1d */ /* 0x000fe60000010000 */
[----:B------:R-:W-:Y:S01]  /*0440*/  LOP3.LUT R4, R4, 0x7c, RZ, 0xc0, !PT ;  /* 0x0000007c04047812 */ /* 0x000fe200078ec0ff */
[----:B-1----:R-:W-:-:S04]  /*0450*/  IMAD.WIDE R2, R3, 0x4, R8 ;  /* 0x0000000403027825 */ /* 0x002fc800078e0208 */
[----:B---3--:R-:W-:-:S04]  /*0460*/  VIADD R5, R4, UR4 ;  /* 0x0000000404057c36 */ /* 0x008fc80008000000 */
[----:B------:R-:W-:Y:S01]  /*0470*/  IMAD R16, R16, 0x4, R5 ;  /* 0x0000000410107824 */ /* 0x000fe200078e0205 */
[----:B------:R-:W-:Y:S04]  /*0480*/  LDS R12, [R22] ;  /* 0x00000000160c7984 */ /* 0x000fe80000000800 */
[----:B------:R-:W-:Y:S04]  /*0490*/  LDS R13, [R22+0x4] ;  /* 0x00000400160d7984 */ /* 0x000fe80000000800 */
[----:B------:R-:W-:Y:S04]  /*04a0*/  LDS R14, [R22+0x8] ;  /* 0x00000800160e7984 */ /* 0x000fe80000000800 */
[----:B------:R-:W1:Y:S04]  /*04b0*/  LDS R15, [R22+0xc] ;  /* 0x00000c00160f7984 */ /* 0x000e680000000800 */
[----:B-1----:R1:W-:Y:S01]  /*04c0*/  @P1 STG.E.128 desc[UR6][R2.64], R12 ;  /* 0x0000000c02001986 */ /* 0x0023e2000c101d06 */
[----:B------:R-:W-:Y:S05]  /*04d0*/  @!P0 EXIT ;  /* 0x000000000000894d */ /* 0x000fea0003800000 */
[----:B------:R-:W-:Y:S01]  /*04e0*/  LDS R4, [R16+0x800] ;  /* 0x0008000010047984 */ /* 0x000fe20000000800 */
[----:B------:R-:W-:-:S03]  /*04f0*/  IMAD R17, R0, 0x200, R17 ;  /* 0x0000020000117824 */ /* 0x000fc600078e0211 */
[----:B------:R-:W-:Y:S01]  /*0500*/  LDS R5, [R16+0x804] ;  /* 0x0008040010057984 */ /* 0x000fe20000000800 */
[----:B------:R-:W-:-:S03]  /*0510*/  IMAD.WIDE R8, R17, 0x4, R8 ;  /* 0x0000000411087825 */ /* 0x000fc600078e0208 */
[----:B------:R-:W-:Y:S04]  /*0520*/  LDS R6, [R16+0x808] ;  /* 0x0008080010067984 */ /* 0x000fe80000000800 */
[----:B------:R-:W0:Y:S04]  /*0530*/  LDS R7, [R16+0x80c] ;  /* 0x00080c0010077984 */ /* 0x000e280000000800 */
[----:B0-----:R-:W-:Y:S01]  /*0540*/  STG.E.128 desc[UR6][R8.64], R4 ;  /* 0x0000000408007986 */ /* 0x001fe2000c101d06 */
[----:B------:R-:W-:Y:S05]  /*0550*/  EXIT ;  /* 0x000000000000794d */ /* 0x000fea0003800000 */
.L_x_0:
[----:B------:R-:W-:-:S00]  /*0560*/  BRA `(.L_x_0) ;  /* 0xfffffffc00fc7947 */ /* 0x000fc0000383ffff */
[----:B------:R-:W-:-:S00]  /*0570*/  NOP ;  /* 0x0000000000007918 */ /* 0x000fc00000000000 */
        /* <DEDUP_REMOVED lines=8> */
.L_x_1:


//--------------------- .nv.shared.triton_poi_fused_clone_1 --------------------------
	.section	.nv.shared.triton_poi_fused_clone_1,"aw",@nobits
	.sectionflags	@""
	.align	16
	.zero		1024


//--------------------- .nv.constant0.triton_poi_fused_clone_1 --------------------------
	.section	.nv.constant0.triton_poi_fused_clone_1,"a",@progbits
	.sectionflags	@""
	.align	4
.nv.constant0.triton_poi_fused_clone_1:
	.zero		552
